//
// Generated by NVIDIA NVVM Compiler
//
// Compiler Build ID: CL-36424714
// Cuda compilation tools, release 13.0, V13.0.88
// Based on NVVM 20.0.0
//

.version 9.0
.target sm_100
.address_size 64

	// .globl	_Z8grschemePdS_P9BS_DiffEq
.extern .shared .align 16 .b8 shdV[];

.visible .entry _Z8grschemePdS_P9BS_DiffEq(
	.param .u64 .ptr .align 1 _Z8grschemePdS_P9BS_DiffEq_param_0,
	.param .u64 .ptr .align 1 _Z8grschemePdS_P9BS_DiffEq_param_1,
	.param .u64 .ptr .align 1 _Z8grschemePdS_P9BS_DiffEq_param_2
)
{
	.reg .pred 	%p<15>;
	.reg .b32 	%r<42>;
	.reg .b64 	%rd<49>;
	.reg .b64 	%fd<42>;

	ld.param.u64 	%rd16, [_Z8grschemePdS_P9BS_DiffEq_param_1];
	ld.param.u64 	%rd17, [_Z8grschemePdS_P9BS_DiffEq_param_2];
	cvta.to.global.u64 	%rd1, %rd16;
	cvta.to.global.u64 	%rd2, %rd17;
	mov.u32 	%r1, %tid.x;
	mov.u32 	%r2, %ntid.x;
	mov.u32 	%r3, %ctaid.x;
	mul.lo.s32 	%r4, %r2, %r3;
	add.s32 	%r12, %r4, %r1;
	// begin inline asm
	mov.u32 %r10, %envreg2;
	// end inline asm
	cvt.u64.u32 	%rd18, %r10;
	// begin inline asm
	mov.u32 %r11, %envreg1;
	// end inline asm
	cvt.u64.u32 	%rd19, %r11;
	shl.b64 	%rd20, %rd19, 32;
	or.b64  	%rd3, %rd20, %rd18;
	ld.global.u64 	%rd4, [%rd2+48];
	ld.global.u64 	%rd21, [%rd2+56];
	cvt.u64.u32 	%rd6, %r12;
	setp.le.s64 	%p1, %rd4, %rd6;
	setp.lt.s64 	%p2, %rd21, 2;
	or.pred  	%p3, %p1, %p2;
	@%p3 bra 	$L__BB0_20;
	ld.global.f64 	%fd1, [%rd2];
	ld.global.f64 	%fd2, [%rd2+8];
	ld.global.f64 	%fd3, [%rd2+16];
	ld.global.f64 	%fd4, [%rd2+24];
	ld.global.f64 	%fd5, [%rd2+32];
	ld.global.f64 	%fd6, [%rd2+40];
	shl.b32 	%r13, %r1, 3;
	mov.u32 	%r14, shdV;
	add.s32 	%r5, %r14, %r13;
	shl.b32 	%r15, %r2, 3;
	add.s32 	%r6, %r14, %r15;
	mov.u32 	%r16, %nctaid.x;
	add.s32 	%r17, %r4, %r2;
	cvt.u64.u32 	%rd7, %r17;
	mov.u32 	%r18, %tid.y;
	add.s32 	%r19, %r1, %r18;
	mov.u32 	%r20, %tid.z;
	or.b32  	%r7, %r19, %r20;
	mov.u32 	%r21, %nctaid.y;
	mul.lo.s32 	%r22, %r16, %r21;
	mov.u32 	%r23, %nctaid.z;
	mul.lo.s32 	%r24, %r22, %r23;
	mov.u32 	%r25, %ctaid.y;
	add.s32 	%r26, %r3, %r25;
	mov.u32 	%r27, %ctaid.z;
	neg.s32 	%r28, %r27;
	setp.eq.s32 	%p4, %r26, %r28;
	sub.s32 	%r29, -2147483647, %r24;
	selp.b32 	%r8, %r29, 1, %p4;
	mov.b64 	%rd48, 1;
$L__BB0_2:
	setp.eq.s32 	%p5, %r3, 0;
	add.s64 	%rd23, %rd48, -1;
	mul.lo.s64 	%rd9, %rd23, %rd4;
	add.s64 	%rd24, %rd9, %rd6;
	shl.b64 	%rd25, %rd24, 3;
	add.s64 	%rd10, %rd1, %rd25;
	ld.global.f64 	%fd12, [%rd10];
	st.shared.f64 	[%r5+8], %fd12;
	mov.b64 	%rd26, 0;
	st.shared.u64 	[shdV], %rd26;
	st.shared.u64 	[%r6+8], %rd26;
	@%p5 bra 	$L__BB0_4;
	mov.u32 	%r30, %ntid.x;
	mul.lo.s32 	%r31, %r30, %r3;
	cvt.u64.u32 	%rd27, %r31;
	add.s64 	%rd28, %rd9, %rd27;
	shl.b64 	%rd29, %rd28, 3;
	add.s64 	%rd30, %rd1, %rd29;
	ld.global.f64 	%fd13, [%rd30+-8];
	st.shared.f64 	[shdV], %fd13;
$L__BB0_4:
	mov.u32 	%r32, %nctaid.x;
	add.s32 	%r33, %r32, -1;
	setp.ge.u32 	%p6, %r3, %r33;
	@%p6 bra 	$L__BB0_6;
	add.s64 	%rd31, %rd9, %rd7;
	shl.b64 	%rd32, %rd31, 3;
	add.s64 	%rd33, %rd1, %rd32;
	ld.global.f64 	%fd14, [%rd33];
	st.shared.f64 	[%r6+8], %fd14;
$L__BB0_6:
	cvt.u32.u64 	%r34, %rd6;
	setp.lt.u32 	%p7, %r34, 2;
	ld.shared.f64 	%fd7, [%r5+8];
	bar.sync 	0;
	mov.f64 	%fd40, 0d0000000000000000;
	@%p7 bra 	$L__BB0_8;
	ld.shared.f64 	%fd40, [%r5];
$L__BB0_8:
	cvt.u32.u64 	%r35, %rd6;
	add.s32 	%r36, %r35, 1;
	cvt.u64.u32 	%rd34, %r36;
	setp.le.u64 	%p8, %rd4, %rd34;
	mov.f64 	%fd41, 0d0000000000000000;
	@%p8 bra 	$L__BB0_10;
	ld.shared.f64 	%fd41, [%r5+16];
$L__BB0_10:
	ld.param.u64 	%rd47, [_Z8grschemePdS_P9BS_DiffEq_param_0];
	cvt.u32.u64 	%r37, %rd6;
	setp.ne.s32 	%p9, %r37, 0;
	sub.f64 	%fd17, %fd41, %fd40;
	mul.f64 	%fd18, %fd1, %fd17;
	add.f64 	%fd19, %fd7, %fd7;
	sub.f64 	%fd20, %fd41, %fd19;
	add.f64 	%fd21, %fd40, %fd20;
	mul.f64 	%fd22, %fd2, %fd21;
	cvta.to.global.u64 	%rd35, %rd47;
	shl.b64 	%rd36, %rd6, 3;
	add.s64 	%rd37, %rd35, %rd36;
	ld.global.f64 	%fd23, [%rd37];
	mul.f64 	%fd24, %fd3, %fd23;
	mul.f64 	%fd25, %fd23, %fd24;
	mul.f64 	%fd26, %fd25, %fd22;
	mul.f64 	%fd27, %fd6, %fd23;
	mul.f64 	%fd28, %fd27, %fd18;
	sub.f64 	%fd29, %fd26, %fd28;
	fma.rn.f64 	%fd30, %fd6, %fd7, %fd29;
	ld.global.f64 	%fd31, [%rd10];
	mul.f64 	%fd32, %fd5, %fd30;
	sub.f64 	%fd33, %fd31, %fd32;
	shl.b64 	%rd11, %rd4, 3;
	add.s64 	%rd12, %rd10, %rd11;
	st.global.f64 	[%rd12], %fd33;
	@%p9 bra 	$L__BB0_12;
	shl.b64 	%rd38, %rd9, 3;
	add.s64 	%rd39, %rd1, %rd38;
	ld.global.f64 	%fd34, [%rd39];
	mul.f64 	%fd35, %fd4, %fd34;
	add.s64 	%rd40, %rd39, %rd11;
	st.global.f64 	[%rd40], %fd35;
$L__BB0_12:
	add.s64 	%rd41, %rd4, -1;
	setp.ne.s64 	%p10, %rd41, %rd6;
	@%p10 bra 	$L__BB0_14;
	mad.lo.s64 	%rd42, %rd48, %rd4, %rd4;
	shl.b64 	%rd43, %rd42, 3;
	add.s64 	%rd44, %rd1, %rd43;
	ld.global.f64 	%fd36, [%rd44+-16];
	add.f64 	%fd37, %fd36, %fd36;
	ld.global.f64 	%fd38, [%rd44+-24];
	sub.f64 	%fd39, %fd37, %fd38;
	st.global.f64 	[%rd12], %fd39;
$L__BB0_14:
	setp.ne.s64 	%p11, %rd3, 0;
	@%p11 bra 	$L__BB0_16;
	// begin inline asm
	trap;
	// end inline asm
$L__BB0_16:
	setp.ne.s32 	%p12, %r7, 0;
	barrier.sync 	0;
	@%p12 bra 	$L__BB0_19;
	add.s64 	%rd45, %rd3, 4;
	// begin inline asm
	atom.add.release.gpu.u32 %r38,[%rd45],%r8;
	// end inline asm
$L__BB0_18:
	// begin inline asm
	ld.acquire.gpu.u32 %r40,[%rd45];
	// end inline asm
	xor.b32  	%r41, %r40, %r38;
	setp.gt.s32 	%p13, %r41, -1;
	@%p13 bra 	$L__BB0_18;
$L__BB0_19:
	barrier.sync 	0;
	add.s64 	%rd48, %rd48, 1;
	setp.ne.s64 	%p14, %rd48, %rd21;
	@%p14 bra 	$L__BB0_2;
$L__BB0_20:
	ret;

}


// ===== COMPILED SASS (sm_100) =====

	.target	sm_100

	.elftype	@"ET_EXEC"


//--------------------- .note.nv.tkinfo           --------------------------
	.section	.note.nv.tkinfo,"",@"SHT_NOTE"
	.sectionflags	@"SHF_NOTE_NV_TKINFO"
	.tkinfo
        /*0018*/ 	.word	0x00000002
        /*0030*/ 	.string	""
        /*0030*/ 	.string	"ptxas"
        /*0030*/ 	.string	"Cuda compilation tools, release 13.0, V13.0.88"
        /*0030*/ 	.string	"Build cuda_13.0.r13.0/compiler.36424714_0"
        /*0030*/ 	.string	"-arch sm_100 -m 64 "



//--------------------- .note.nv.cuinfo           --------------------------
	.section	.note.nv.cuinfo,"",@"SHT_NOTE"
	.sectionflags	@"SHF_NOTE_NV_CUINFO"
        /*0018*/ 	.short	0x0002
        /*001a*/ 	.short	0x0064
        /*001c*/ 	.short	0x0082
	.zero		2


//--------------------- .nv.info                  --------------------------
	.section	.nv.info,"",@"SHT_CUDA_INFO"
	.align	4


	//----- nvinfo : EIATTR_REGCOUNT
	.align		4
        /*0000*/ 	.byte	0x04, 0x2f
        /*0002*/ 	.short	(.L_1 - .L_0)
	.align		4
.L_0:
        /*0004*/ 	.word	index@(_Z8grschemePdS_P9BS_DiffEq)
        /*0008*/ 	.word	0x00000022


	//----- nvinfo : EIATTR_FRAME_SIZE
	.align		4
.L_1:
        /*000c*/ 	.byte	0x04, 0x11
        /*000e*/ 	.short	(.L_3 - .L_2)
	.align		4
.L_2:
        /*0010*/ 	.word	index@(_Z8grschemePdS_P9BS_DiffEq)
        /*0014*/ 	.word	0x00000000


	//----- nvinfo : EIATTR_MIN_STACK_SIZE
	.align		4
.L_3:
        /*0018*/ 	.byte	0x04, 0x12
        /*001a*/ 	.short	(.L_5 - .L_4)
	.align		4
.L_4:
        /*001c*/ 	.word	index@(_Z8grschemePdS_P9BS_DiffEq)
        /*0020*/ 	.word	0x00000000
.L_5:


//--------------------- .nv.compat                --------------------------
	.section	.nv.compat,"",@"SHT_CUDA_COMPAT_INFO"
	.align	4
        /*0000*/ 	.byte	0x02, 0x09, 0x00, 0x00, 0x02, 0x02, 0x01, 0x00, 0x02, 0x05, 0x05, 0x00, 0x03, 0x07, 0x01, 0x01
        /*0010*/ 	.byte	0x02, 0x03, 0x00, 0x00, 0x02, 0x06, 0x01, 0x00, 0x04, 0x0b, 0x08, 0x00, 0x01, 0x00, 0x00, 0x00
        /*0020*/ 	.byte	0x00, 0x00, 0x00, 0x00


//--------------------- .nv.info._Z8grschemePdS_P9BS_DiffEq --------------------------
	.section	.nv.info._Z8grschemePdS_P9BS_DiffEq,"",@"SHT_CUDA_INFO"
	.sectionflags	@""
	.align	4


	//----- nvinfo : EIATTR_CUDA_API_VERSION
	.align		4
        /*0000*/ 	.byte	0x04, 0x37
        /*0002*/ 	.short	(.L_7 - .L_6)
.L_6:
        /*0004*/ 	.word	0x00000082


	//----- nvinfo : EIATTR_KPARAM_INFO
	.align		4
.L_7:
        /*0008*/ 	.byte	0x04, 0x17
        /*000a*/ 	.short	(.L_9 - .L_8)
.L_8:
        /*000c*/ 	.word	0x00000000
        /*0010*/ 	.short	0x0002
        /*0012*/ 	.short	0x0010
        /*0014*/ 	.byte	0x00, 0xf5, 0x21, 0x00


	//----- nvinfo : EIATTR_KPARAM_INFO
	.align		4
.L_9:
        /*0018*/ 	.byte	0x04, 0x17
        /*001a*/ 	.short	(.L_11 - .L_10)
.L_10:
        /*001c*/ 	.word	0x00000000
        /*0020*/ 	.short	0x0001
        /*0022*/ 	.short	0x0008
        /*0024*/ 	.byte	0x00, 0xf5, 0x21, 0x00


	//----- nvinfo : EIATTR_KPARAM_INFO
	.align		4
.L_11:
        /*0028*/ 	.byte	0x04, 0x17
        /*002a*/ 	.short	(.L_13 - .L_12)
.L_12:
        /*002c*/ 	.word	0x00000000
        /*0030*/ 	.short	0x0000
        /*0032*/ 	.short	0x0000
        /*0034*/ 	.byte	0x00, 0xf5, 0x21, 0x00


	//----- nvinfo : EIATTR_SPARSE_MMA_MASK
	.align		4
.L_13:
        /*0038*/ 	.byte	0x03, 0x50
        /*003a*/ 	.short	0x0000


	//----- nvinfo : EIATTR_MAXREG_COUNT
	.align		4
        /*003c*/ 	.byte	0x03, 0x1b
        /*003e*/ 	.short	0x00ff


	//----- nvinfo : EIATTR_NUM_BARRIERS
	.align		4
        /*0040*/ 	.byte	0x02, 0x4c
        /*0042*/ 	.byte	0x01
	.zero		1


	//----- nvinfo : EIATTR_MERCURY_ISA_VERSION
	.align		4
        /*0044*/ 	.byte	0x03, 0x5f
        /*0046*/ 	.short	0x0101


	//----- nvinfo : EIATTR_INT_WARP_WIDE_INSTR_OFFSETS
	.align		4
        /*0048*/ 	.byte	0x04, 0x31
        /*004a*/ 	.short	(.L_15 - .L_14)


	//   ....[0]....
.L_14:
        /*004c*/ 	.word	0x00000af0


	//   ....[1]....
        /*0050*/ 	.word	0x00000bd0


	//----- nvinfo : EIATTR_COOP_GROUP_MASK_REGIDS
	.align		4
.L_15:
        /*0054*/ 	.byte	0x04, 0x29
        /*0056*/ 	.short	(.L_17 - .L_16)


	//   ....[0]....
.L_16:
        /*0058*/ 	.word	0xffffffff


	//   ....[1]....
        /*005c*/ 	.word	0xffffffff


	//----- nvinfo : EIATTR_COOP_GROUP_INSTR_OFFSETS
	.align		4
.L_17:
        /*0060*/ 	.byte	0x04, 0x28
        /*0062*/ 	.short	(.L_19 - .L_18)


	//   ....[0]....
.L_18:
        /*0064*/ 	.word	0x00000ac0


	//   ....[1]....
        /*0068*/ 	.word	0x00000c60


	//----- nvinfo : EIATTR_VRC_CTA_INIT_COUNT
	.align		4
.L_19:
        /*006c*/ 	.byte	0x02, 0x4a
	.zero		1
	.zero		1


	//----- nvinfo : EIATTR_EXIT_INSTR_OFFSETS
	.align		4
        /*0070*/ 	.byte	0x04, 0x1c
        /*0072*/ 	.short	(.L_21 - .L_20)


	//   ....[0]....
.L_20:
        /*0074*/ 	.word	0x00000140


	//   ....[1]....
        /*0078*/ 	.word	0x00000cc0


	//----- nvinfo : EIATTR_CRS_STACK_SIZE
	.align		4
.L_21:
        /*007c*/ 	.byte	0x04, 0x1e
        /*007e*/ 	.short	(.L_23 - .L_22)
.L_22:
        /*0080*/ 	.word	0x00000000


	//----- nvinfo : EIATTR_CBANK_PARAM_SIZE
	.align		4
.L_23:
        /*0084*/ 	.byte	0x03, 0x19
        /*0086*/ 	.short	0x0018


	//----- nvinfo : EIATTR_PARAM_CBANK
	.align		4
        /*0088*/ 	.byte	0x04, 0x0a
        /*008a*/ 	.short	(.L_25 - .L_24)
	.align		4
.L_24:
        /*008c*/ 	.word	index@(.nv.constant0._Z8grschemePdS_P9BS_DiffEq)
        /*0090*/ 	.short	0x0380
        /*0092*/ 	.short	0x0018


	//----- nvinfo : EIATTR_SW_WAR
	.align		4
.L_25:
        /*0094*/ 	.byte	0x04, 0x36
        /*0096*/ 	.short	(.L_27 - .L_26)
.L_26:
        /*0098*/ 	.word	0x00000008
.L_27:


//--------------------- .nv.callgraph             --------------------------
	.section	.nv.callgraph,"",@"SHT_CUDA_CALLGRAPH"
	.align	4
	.sectionentsize	8
	.align		4
        /*0000*/ 	.word	0x00000000
	.align		4
        /*0004*/ 	.word	0xffffffff
	.align		4
        /*0008*/ 	.word	0x00000000
	.align		4
        /*000c*/ 	.word	0xfffffffe
	.align		4
        /*0010*/ 	.word	0x00000000
	.align		4
        /*0014*/ 	.word	0xfffffffd
	.align		4
        /*0018*/ 	.word	0x00000000
	.align		4
        /*001c*/ 	.word	0xfffffffc


//--------------------- .text._Z8grschemePdS_P9BS_DiffEq --------------------------
	.section	.text._Z8grschemePdS_P9BS_DiffEq,"ax",@progbits
	.align	128
        .global         _Z8grschemePdS_P9BS_DiffEq
        .type           _Z8grschemePdS_P9BS_DiffEq,@function
        .size           _Z8grschemePdS_P9BS_DiffEq,(.L_x_7 - _Z8grschemePdS_P9BS_DiffEq)
        .other          _Z8grschemePdS_P9BS_DiffEq,@"STO_CUDA_ENTRY STV_DEFAULT"
_Z8grschemePdS_P9BS_DiffEq:
.text._Z8grschemePdS_P9BS_DiffEq:
[----:B------:R-:W-:Y:S08]  /*0000*/  LDC R1, c[0x0][0x37c] ;  /* 0x0000df00ff017b82 */ /* 0x000ff00000000800 */
[----:B------:R-:W0:Y:S01]  /*0010*/  LDC.64 R14, c[0x0][0x390] ;  /* 0x0000e400ff0e7b82 */ /* 0x000e220000000a00 */
[----:B------:R-:W0:Y:S02]  /*0020*/  LDCU.64 UR14, c[0x0][0x358] ;  /* 0x00006b00ff0e77ac */ /* 0x000e240008000a00 */
[----:B0-----:R-:W2:Y:S04]  /*0030*/  LDG.E.64 R4, desc[UR14][R14.64+0x38] ;  /* 0x0000380e0e047981 */ /* 0x001ea8000c1e1b00 */
[----:B------:R-:W3:Y:S01]  /*0040*/  LDG.E.64 R2, desc[UR14][R14.64+0x30] ;  /* 0x0000300e0e027981 */ /* 0x000ee2000c1e1b00 */
[----:B------:R-:W0:Y:S01]  /*0050*/  S2UR UR20, SR_CTAID.X ;  /* 0x00000000001479c3 */ /* 0x000e220000002500 */
[----:B------:R-:W0:Y:S01]  /*0060*/  LDCU UR8, c[0x0][0x360] ;  /* 0x00006c00ff0877ac */ /* 0x000e220008000800 */
[----:B------:R-:W1:Y:S01]  /*0070*/  S2R R16, SR_TID.X ;  /* 0x0000000000107919 */ /* 0x000e620000002100 */
[----:B0-----:R-:W-:-:S06]  /*0080*/  UIMAD UR4, UR8, UR20, URZ ;  /* 0x00000014080472a4 */ /* 0x001fcc000f8e02ff */
[----:B-1----:R-:W-:Y:S01]  /*0090*/  VIADD R0, R16, UR4 ;  /* 0x0000000410007c36 */ /* 0x002fe20008000000 */
[----:B--2---:R-:W-:Y:S02]  /*00a0*/  R2UR UR16, R4 ;  /* 0x00000000041072ca */ /* 0x004fe400000e0000 */
[----:B------:R-:W-:Y:S02]  /*00b0*/  R2UR UR17, R5 ;  /* 0x00000000051172ca */ /* 0x000fe400000e0000 */
[----:B---3--:R-:W-:Y:S02]  /*00c0*/  R2UR UR19, R3 ;  /* 0x00000000031372ca */ /* 0x008fe400000e0000 */
[----:B------:R-:W-:-:S07]  /*00d0*/  R2UR UR18, R2 ;  /* 0x00000000021272ca */ /* 0x000fce00000e0000 */
[----:B------:R-:W-:-:S04]  /*00e0*/  UISETP.GE.U32.AND UP0, UPT, UR16, 0x2, UPT ;  /* 0x000000021000788c */ /* 0x000fc8000bf06070 */
[----:B------:R-:W-:Y:S01]  /*00f0*/  UISETP.GE.AND.EX UP0, UPT, UR17, URZ, UPT, UP0 ;  /* 0x000000ff1100728c */ /* 0x000fe2000bf06300 */
[----:B------:R-:W-:Y:S01]  /*0100*/  IMAD.U32 R2, RZ, RZ, UR19 ;  /* 0x00000013ff027e24 */ /* 0x000fe2000f8e00ff */
[----:B------:R-:W-:-:S04]  /*0110*/  ISETP.GE.U32.AND P0, PT, R0, UR18, PT ;  /* 0x0000001200007c0c */ /* 0x000fc8000bf06070 */
[----:B------:R-:W-:-:S04]  /*0120*/  PLOP3.LUT P1, PT, PT, PT, UP0, 0x80, 0x8 ;  /* 0x000000000008781c */ /* 0x000fc80003f2f008 */
[----:B------:R-:W-:-:S13]  /*0130*/  ISETP.LE.OR.EX P0, PT, R2, RZ, !P1, P0 ;  /* 0x000000ff0200720c */ /* 0x000fda0004f03700 */
[----:B------:R-:W-:Y:S05]  /*0140*/  @P0 EXIT ;  /* 0x000000000000094d */ /* 0x000fea0003800000 */
[----:B------:R-:W0:Y:S01]  /*0150*/  S2R R17, SR_TID.Y ;  /* 0x0000000000117919 */ /* 0x000e220000002200 */
[----:B------:R-:W1:Y:S01]  /*0160*/  S2UR UR6, SR_CgaCtaId ;  /* 0x00000000000679c3 */ /* 0x000e620000008800 */
[----:B------:R-:W2:Y:S01]  /*0170*/  LDCU UR5, c[0x0][0x370] ;  /* 0x00006e00ff0577ac */ /* 0x000ea20008000800 */
[----:B------:R-:W3:Y:S01]  /*0180*/  S2R R19, SR_TID.Z ;  /* 0x0000000000137919 */ /* 0x000ee20000002300 */
[----:B------:R-:W5:Y:S05]  /*0190*/  LDG.E.64 R2, desc[UR14][R14.64] ;  /* 0x0000000e0e027981 */ /* 0x000f6a000c1e1b00 */
[----:B------:R-:W4:Y:S01]  /*01a0*/  S2UR UR11, SR_CTAID.Y ;  /* 0x00000000000b79c3 */ /* 0x000f220000002600 */
[----:B------:R-:W4:Y:S01]  /*01b0*/  LDCU UR7, c[0x0][0x374] ;  /* 0x00006e80ff0777ac */ /* 0x000f220008000800 */
[----:B------:R-:W5:Y:S04]  /*01c0*/  LDG.E.64 R4, desc[UR14][R14.64+0x8] ;  /* 0x0000080e0e047981 */ /* 0x000f68000c1e1b00 */
[----:B------:R-:W5:Y:S02]  /*01d0*/  LDG.E.64 R6, desc[UR14][R14.64+0x10] ;  /* 0x0000100e0e067981 */ /* 0x000f64000c1e1b00 */
[----:B------:R-:W3:Y:S01]  /*01e0*/  S2UR UR12, SR_CTAID.Z ;  /* 0x00000000000c79c3 */ /* 0x000ee20000002700 */
[----:B------:R-:W3:Y:S01]  /*01f0*/  LDCU UR10, c[0x0][0x378] ;  /* 0x00006f00ff0a77ac */ /* 0x000ee20008000800 */
[----:B------:R-:W5:Y:S01]  /*0200*/  LDG.E.64 R8, desc[UR14][R14.64+0x18] ;  /* 0x0000180e0e087981 */ /* 0x000f62000c1e1b00 */
[----:B--2---:R-:W-:-:S03]  /*0210*/  UIADD3 UR13, UPT, UPT, URZ, -UR5, URZ ;  /* 0x80000005ff0d7290 */ /* 0x004fc6000fffe0ff */
[----:B------:R-:W5:Y:S01]  /*0220*/  LDG.E.64 R10, desc[UR14][R14.64+0x20] ;  /* 0x0000200e0e0a7981 */ /* 0x000f62000c1e1b00 */
[----:B------:R-:W-:Y:S01]  /*0230*/  UMOV UR5, 0x400 ;  /* 0x0000040000057882 */ /* 0x000fe20000000000 */
[----:B------:R-:W-:Y:S02]  /*0240*/  UIADD3 UR9, UPT, UPT, UR4, UR8, URZ ;  /* 0x0000000804097290 */ /* 0x000fe4000fffe0ff */
[----:B-1----:R-:W-:Y:S01]  /*0250*/  ULEA UR5, UR6, UR5, 0x18 ;  /* 0x0000000506057291 */ /* 0x002fe2000f8ec0ff */
[----:B------:R1:W5:Y:S02]  /*0260*/  LDG.E.64 R12, desc[UR14][R14.64+0x28] ;  /* 0x0000280e0e0c7981 */ /* 0x000364000c1e1b00 */
[----:B-1----:R-:W-:-:S05]  /*0270*/  CS2R.32 R14, SR_CgaSize ;  /* 0x00000000000e7805 */ /* 0x002fca0000008a00 */
[----:B------:R-:W-:-:S05]  /*0280*/  IMAD R14, R14, -0xa0, RZ ;  /* 0xffffff600e0e7824 */ /* 0x000fca00078e02ff */
[----:B------:R-:W-:-:S14]  /*0290*/  R2UR UR21, R14 ;  /* 0x000000000e1572ca */ /* 0x000fdc00000e0000 */
[----:B------:R-:W1:Y:S01]  /*02a0*/  LDCU UR21, c[0x0][UR21+0x258] ;  /* 0x00004b00151577ac */ /* 0x000e620008000800 */
[----:B------:R-:W-:Y:S01]  /*02b0*/  UMOV UR6, UR13 ;  /* 0x0000000d00067c82 */ /* 0x000fe20008000000 */
[----:B----4-:R-:W-:Y:S02]  /*02c0*/  UIADD3 UR4, UPT, UPT, UR20, UR11, URZ ;  /* 0x0000000b14047290 */ /* 0x010fe4000fffe0ff */
[----:B------:R-:W-:Y:S01]  /*02d0*/  UIMAD UR7, UR6, UR7, URZ ;  /* 0x00000007060772a4 */ /* 0x000fe2000f8e02ff */
[----:B0-----:R-:W-:Y:S01]  /*02e0*/  IMAD.IADD R14, R16, 0x1, R17 ;  /* 0x00000001100e7824 */ /* 0x001fe200078e0211 */
[----:B------:R-:W-:-:S06]  /*02f0*/  RPCMOV.32 Rpc.LO, R15 ;  /* 0x0000000f00007352 */ /* 0x000fcc0000000000 */
[----:B------:R-:W-:-:S05]  /*0300*/  CS2R.32 R15, SR_CgaSize ;  /* 0x00000000000f7805 */ /* 0x000fca0000008a00 */
[----:B------:R-:W-:-:S05]  /*0310*/  IMAD R15, R15, -0xa0, RZ ;  /* 0xffffff600f0f7824 */ /* 0x000fca00078e02ff */
[----:B------:R-:W-:Y:S02]  /*0320*/  R2UR UR22, R15 ;  /* 0x000000000f1672ca */ /* 0x000fe400000e0000 */
[----:B------:R-:W-:-:S12]  /*0330*/  RPCMOV.32 R15, Rpc.LO ;  /* 0x00000000000f7353 */ /* 0x000fd80000000000 */
[----:B------:R-:W0:Y:S01]  /*0340*/  LDCU UR22, c[0x0][UR22+0x254] ;  /* 0x00004a80161677ac */ /* 0x000e220008000800 */
[----:B---3--:R-:W-:Y:S01]  /*0350*/  UIADD3 UR12, UPT, UPT, -UR12, URZ, URZ ;  /* 0x000000ff0c0c7290 */ /* 0x008fe2000fffe1ff */
[----:B------:R-:W-:Y:S01]  /*0360*/  LOP3.LUT P1, RZ, R14, R19, RZ, 0xfc, !PT ;  /* 0x000000130eff7212 */ /* 0x000fe2000782fcff */
[----:B------:R-:W-:Y:S02]  /*0370*/  ULEA UR8, UR8, UR5, 0x3 ;  /* 0x0000000508087291 */ /* 0x000fe4000f8e18ff */
[----:B------:R-:W-:Y:S01]  /*0380*/  LEA R14, R16, UR5, 0x3 ;  /* 0x00000005100e7c11 */ /* 0x000fe2000f8e18ff */
[----:B------:R-:W-:Y:S02]  /*0390*/  UISETP.NE.AND UP0, UPT, UR4, UR12, UPT ;  /* 0x0000000c0400728c */ /* 0x000fe4000bf05270 */
[----:B------:R-:W-:Y:S01]  /*03a0*/  UIMAD UR4, UR10, UR7, -0x7fffffff ;  /* 0x800000010a0474a4 */ /* 0x000fe2000f8e0207 */
[----:B------:R-:W-:-:S03]  /*03b0*/  UMOV UR24, 0x1 ;  /* 0x0000000100187882 */ /* 0x000fc60000000000 */
[----:B------:R-:W-:-:S03]  /*03c0*/  USEL UR10, UR4, 0x1, !UP0 ;  /* 0x00000001040a7887 */ /* 0x000fc6000c000000 */
[----:B-1----:R-:W-:-:S09]  /*03d0*/  UMOV UR4, URZ ;  /* 0x000000ff00047c82 */ /* 0x002fd20008000000 */
.L_x_5:
[----:B------:R-:W-:Y:S02]  /*03e0*/  UISETP.NE.AND UP0, UPT, UR20, URZ, UPT ;  /* 0x000000ff1400728c */ /* 0x000fe4000bf05270 */
[----:B------:R-:W-:Y:S01]  /*03f0*/  UIADD3 UR7, UP1, UPT, UR24, -0x1, URZ ;  /* 0xffffffff18077890 */ /* 0x000fe2000ff3e0ff */
[----:B-1----:R-:W1:Y:S03]  /*0400*/  LDCU.64 UR12, c[0x0][0x388] ;  /* 0x00007100ff0c77ac */ /* 0x002e660008000a00 */
[----:B------:R-:W-:Y:S02]  /*0410*/  UIADD3.X UR11, UPT, UPT, UR4, -0x1, URZ, UP1, !UPT ;  /* 0xffffffff040b7890 */ /* 0x000fe40008ffe4ff */
[----:B------:R-:W-:-:S03]  /*0420*/  UIMAD.WIDE.U32 UR30, UR7, UR18, URZ ;  /* 0x00000012071e72a5 */ /* 0x000fc6000f8e00ff */
[----:B--2---:R-:W2:Y:S01]  /*0430*/  @UP0 LDCU UR6, c[0x0][0x360] ;  /* 0x00006c00ff0607ac */ /* 0x004ea20008000800 */
[----:B------:R-:W3:Y:S02]  /*0440*/  LDCU UR5, c[0x0][0x370] ;  /* 0x00006e00ff0577ac */ /* 0x000ee40008000800 */
[----:B------:R-:W-:Y:S01]  /*0450*/  IADD3 R15, P0, PT, R0, UR30, RZ ;  /* 0x0000001e000f7c10 */ /* 0x000fe2000ff1e0ff */
[----:B------:R-:W-:-:S03]  /*0460*/  UIMAD UR11, UR11, UR18, URZ ;  /* 0x000000120b0b72a4 */ /* 0x000fc6000f8e02ff */
[----:B-1----:R-:W-:Y:S01]  /*0470*/  LEA R16, P2, R15, UR12, 0x3 ;  /* 0x0000000c0f107c11 */ /* 0x002fe2000f8418ff */
[----:B------:R-:W-:-:S04]  /*0480*/  UIMAD UR11, UR19, UR7, UR11 ;  /* 0x00000007130b72a4 */ /* 0x000fc8000f8e020b */
[----:B------:R-:W-:Y:S02]  /*0490*/  UIADD3 UR11, UPT, UPT, UR31, UR11, URZ ;  /* 0x0000000b1f0b7290 */ /* 0x000fe4000fffe0ff */
[----:B---3--:R-:W-:-:S04]  /*04a0*/  UIADD3 UR5, UPT, UPT, UR5, -0x1, URZ ;  /* 0xffffffff05057890 */ /* 0x008fc8000fffe0ff */
[----:B------:R-:W-:Y:S01]  /*04b0*/  IMAD.X R18, RZ, RZ, UR11, P0 ;  /* 0x0000000bff127e24 */ /* 0x000fe200080e06ff */
[----:B------:R-:W-:Y:S02]  /*04c0*/  UISETP.GE.U32.AND UP1, UPT, UR20, UR5, UPT ;  /* 0x000000051400728c */ /* 0x000fe4000bf26070 */
[----:B--2---:R-:W-:Y:S02]  /*04d0*/  @UP0 UIMAD UR5, UR20, UR6, URZ ;  /* 0x00000006140502a4 */ /* 0x004fe4000f8e02ff */
[----:B------:R-:W-:Y:S02]  /*04e0*/  LEA.HI.X R17, R15, UR13, R18, 0x3, P2 ;  /* 0x0000000d0f117c11 */ /* 0x000fe400090f1c12 */
[----:B------:R-:W-:Y:S01]  /*04f0*/  PLOP3.LUT P2, PT, PT, PT, UP0, 0x80, 0x8 ;  /* 0x000000000008781c */ /* 0x000fe20003f4f008 */
[----:B------:R-:W-:Y:S01]  /*0500*/  @UP0 UIADD3 UR5, UP3, UPT, UR5, UR30, URZ ;  /* 0x0000001e05050290 */ /* 0x000fe2000ff7e0ff */
[----:B------:R-:W-:Y:S01]  /*0510*/  PLOP3.LUT P3, PT, PT, PT, UP1, 0x80, 0x8 ;  /* 0x000000000008781c */ /* 0x000fe20003f6f018 */
[----:B------:R-:W2:Y:S02]  /*0520*/  LDG.E.64 R24, desc[UR14][R16.64] ;  /* 0x0000000e10187981 */ /* 0x000ea4000c1e1b00 */
[----:B------:R-:W-:-:S02]  /*0530*/  @UP0 ULEA UR26, UP2, UR5, UR12, 0x3 ;  /* 0x0000000c051a0291 */ /* 0x000fc4000f8418ff */
[----:B------:R-:W-:Y:S02]  /*0540*/  @!UP1 UIADD3 UR6, UP4, UPT, UR9, UR30, URZ ;  /* 0x0000001e09069290 */ /* 0x000fe4000ff9e0ff */
[----:B------:R-:W-:Y:S02]  /*0550*/  @UP0 UIADD3.X UR23, UPT, UPT, URZ, UR11, URZ, UP3, !UPT ;  /* 0x0000000bff170290 */ /* 0x000fe40009ffe4ff */
[----:B------:R-:W-:Y:S02]  /*0560*/  @!UP1 UIADD3.X UR7, UPT, UPT, URZ, UR11, URZ, UP4, !UPT ;  /* 0x0000000bff079290 */ /* 0x000fe4000a7fe4ff */
[----:B------:R-:W-:Y:S02]  /*0570*/  @!UP1 ULEA UR28, UP3, UR6, UR12, 0x3 ;  /* 0x0000000c061c9291 */ /* 0x000fe4000f8618ff */
[----:B------:R-:W-:Y:S02]  /*0580*/  @UP0 ULEA.HI.X UR27, UR5, UR13, UR23, 0x3, UP2 ;  /* 0x0000000d051b0291 */ /* 0x000fe400090f1c17 */
[----:B------:R-:W-:Y:S01]  /*0590*/  @!UP1 ULEA.HI.X UR29, UR6, UR13, UR7, 0x3, UP3 ;  /* 0x0000000d061d9291 */ /* 0x000fe200098f1c07 */
[----:B------:R-:W-:-:S02]  /*05a0*/  IMAD.U32 R26, RZ, RZ, UR26 ;  /* 0x0000001aff1a7e24 */ /* 0x000fc4000f8e00ff */
[----:B------:R-:W-:Y:S02]  /*05b0*/  IMAD.U32 R28, RZ, RZ, UR28 ;  /* 0x0000001cff1c7e24 */ /* 0x000fe4000f8e00ff */
[----:B------:R-:W-:Y:S02]  /*05c0*/  IMAD.U32 R27, RZ, RZ, UR27 ;  /* 0x0000001bff1b7e24 */ /* 0x000fe4000f8e00ff */
[----:B------:R-:W-:Y:S01]  /*05d0*/  IMAD.U32 R29, RZ, RZ, UR29 ;  /* 0x0000001dff1d7e24 */ /* 0x000fe2000f8e00ff */
[----:B------:R-:W1:Y:S01]  /*05e0*/  S2UR UR6, SR_CgaCtaId ;  /* 0x00000000000679c3 */ /* 0x000e620000008800 */
[----:B------:R-:W-:Y:S01]  /*05f0*/  UMOV UR5, 0x400 ;  /* 0x0000040000057882 */ /* 0x000fe20000000000 */
[----:B------:R-:W3:Y:S01]  /*0600*/  LDCU.64 UR26, c[0x0][0x380] ;  /* 0x00007000ff1a77ac */ /* 0x000ee20008000a00 */
[----:B------:R-:W4:Y:S04]  /*0610*/  @P2 LDG.E.64 R26, desc[UR14][R26.64+-0x8] ;  /* 0xfffff80e1a1a2981 */ /* 0x000f28000c1e1b00 */
[----:B------:R-:W4:Y:S01]  /*0620*/  @!P3 LDG.E.64 R28, desc[UR14][R28.64] ;  /* 0x0000000e1c1cb981 */ /* 0x000f22000c1e1b00 */
[----:B-1----:R-:W-:Y:S01]  /*0630*/  ULEA UR5, UR6, UR5, 0x18 ;  /* 0x0000000506057291 */ /* 0x002fe2000f8ec0ff */
[----:B---3--:R-:W-:-:S04]  /*0640*/  LEA R22, P0, R0, UR26, 0x3 ;  /* 0x0000001a00167c11 */ /* 0x008fc8000f8018ff */
[C---:B------:R-:W-:Y:S01]  /*0650*/  LEA.HI.X R23, R0.reuse, UR27, RZ, 0x3, P0 ;  /* 0x0000001b00177c11 */ /* 0x040fe200080f1cff */
[----:B--2---:R-:W-:Y:S04]  /*0660*/  STS.64 [R14+0x8], R24 ;  /* 0x000008180e007388 */ /* 0x004fe80000000a00 */
[----:B------:R-:W-:Y:S04]  /*0670*/  STS.64 [UR5], RZ ;  /* 0x000000ffff007988 */ /* 0x000fe80008000a05 */
[----:B------:R-:W-:Y:S04]  /*0680*/  STS.64 [UR8+0x8], RZ ;  /* 0x000008ffff007988 */ /* 0x000fe80008000a08 */
[----:B----4-:R1:W-:Y:S04]  /*0690*/  @P2 STS.64 [UR5], R26 ;  /* 0x0000001aff002988 */ /* 0x0103e80008000a05 */
[----:B------:R-:W-:Y:S04]  /*06a0*/  @!P3 STS.64 [UR8+0x8], R28 ;  /* 0x0000081cff00b988 */ /* 0x000fe80008000a08 */
[----:B------:R-:W2:Y:S01]  /*06b0*/  LDS.64 R20, [R14+0x8] ;  /* 0x000008000e147984 */ /* 0x000ea20000000a00 */
[----:B------:R-:W-:Y:S06]  /*06c0*/  BAR.SYNC.DEFER_BLOCKING 0x0 ;  /* 0x0000000000007b1d */ /* 0x000fec0000010000 */
[----:B------:R-:W3:Y:S04]  /*06d0*/  LDG.E.64 R22, desc[UR14][R22.64] ;  /* 0x0000000e16167981 */ /* 0x000ee8000c1e1b00 */
[----:B------:R4:W3:Y:S01]  /*06e0*/  LDG.E.64 R18, desc[UR14][R16.64] ;  /* 0x0000000e10127981 */ /* 0x0008e2000c1e1b00 */
[----:B------:R-:W-:-:S05]  /*06f0*/  VIADD R15, R0, 0x1 ;  /* 0x00000001000f7836 */ /* 0x000fca0000000000 */
[----:B------:R-:W-:Y:S01]  /*0700*/  ISETP.LT.U32.AND P0, PT, R15, UR18, PT ;  /* 0x000000120f007c0c */ /* 0x000fe2000bf01070 */
[----:B------:R-:W-:Y:S01]  /*0710*/  IMAD.U32 R15, RZ, RZ, UR19 ;  /* 0x00000013ff0f7e24 */ /* 0x000fe2000f8e00ff */
[----:B------:R-:W-:-:S04]  /*0720*/  ISETP.GE.U32.AND P2, PT, R0, 0x2, PT ;  /* 0x000000020000780c */ /* 0x000fc80003f46070 */
[----:B------:R-:W-:Y:S02]  /*0730*/  ISETP.GT.U32.AND.EX P0, PT, R15, RZ, PT, P0 ;  /* 0x000000ff0f00720c */ /* 0x000fe40003f04100 */
[----:B-1----:R-:W-:Y:S02]  /*0740*/  CS2R R26, SRZ ;  /* 0x00000000001a7805 */ /* 0x002fe4000001ff00 */
[----:B------:R-:W-:-:S06]  /*0750*/  CS2R R24, SRZ ;  /* 0x0000000000187805 */ /* 0x000fcc000001ff00 */
[----:B------:R-:W-:Y:S04]  /*0760*/  @P2 LDS.64 R24, [R14] ;  /* 0x000000000e182984 */ /* 0x000fe80000000a00 */
[----:B------:R-:W1:Y:S01]  /*0770*/  @P0 LDS.64 R26, [R14+0x10] ;  /* 0x000010000e1a0984 */ /* 0x000e620000000a00 */
[----:B--2---:R-:W-:Y:S01]  /*0780*/  DADD R28, R20, R20 ;  /* 0x00000000141c7229 */ /* 0x004fe20000000014 */
[----:B------:R-:W-:Y:S01]  /*0790*/  ISETP.NE.AND P2, PT, R0, RZ, PT ;  /* 0x000000ff0000720c */ /* 0x000fe20003f45270 */
[----:B------:R-:W-:-:S06]  /*07a0*/  USHF.L.U32 UR7, UR18, 0x3, URZ ;  /* 0x0000000312077899 */ /* 0x000fcc00080006ff */
[----:B-1----:R-:W-:Y:S02]  /*07b0*/  DADD R28, -R28, R26 ;  /* 0x000000001c1c7229 */ /* 0x002fe4000000011a */
[----:B------:R-:W-:-:S06]  /*07c0*/  DADD R26, R26, -R24 ;  /* 0x000000001a1a7229 */ /* 0x000fcc0000000818 */
[----:B------:R-:W-:Y:S02]  /*07d0*/  DADD R24, R28, R24 ;  /* 0x000000001c187229 */ /* 0x000fe40000000018 */
[----:B-----5:R-:W-:-:S06]  /*07e0*/  DMUL R26, R2, R26 ;  /* 0x0000001a021a7228 */ /* 0x020fcc0000000000 */
[----:B------:R-:W-:Y:S01]  /*07f0*/  DMUL R24, R4, R24 ;  /* 0x0000001804187228 */ /* 0x000fe20000000000 */
[----:B------:R-:W-:Y:S01]  /*0800*/  USHF.L.U64.HI UR23, UR18, 0x3, UR19 ;  /* 0x0000000312177899 */ /* 0x000fe20008010213 */
[----:B------:R-:W-:Y:S01]  /*0810*/  IMAD.U32 R15, RZ, RZ, UR30 ;  /* 0x0000001eff0f7e24 */ /* 0x000fe2000f8e00ff */
[----:B----4-:R-:W-:-:S04]  /*0820*/  IADD3 R16, P0, PT, R16, UR7, RZ ;  /* 0x0000000710107c10 */ /* 0x010fc8000ff1e0ff */
[----:B------:R-:W-:Y:S01]  /*0830*/  IADD3.X R17, PT, PT, R17, UR23, RZ, P0, !PT ;  /* 0x0000001711117c10 */ /* 0x000fe200087fe4ff */
[-C--:B---3--:R-:W-:Y:S02]  /*0840*/  DMUL R28, R6, R22.reuse ;  /* 0x00000016061c7228 */ /* 0x088fe40000000000 */
[----:B------:R-:W-:-:S06]  /*0850*/  DMUL R30, R12, R22 ;  /* 0x000000160c1e7228 */ /* 0x000fcc0000000000 */
[----:B------:R-:W-:Y:S02]  /*0860*/  DMUL R28, R22, R28 ;  /* 0x0000001c161c7228 */ /* 0x000fe40000000000 */
[----:B------:R-:W-:-:S08]  /*0870*/  DMUL R26, R26, R30 ;  /* 0x0000001e1a1a7228 */ /* 0x000fd00000000000 */
[----:B------:R-:W-:Y:S01]  /*0880*/  DFMA R24, R24, R28, -R26 ;  /* 0x0000001c1818722b */ /* 0x000fe2000000081a */
[----:B------:R-:W-:-:S07]  /*0890*/  IMAD.U32 R22, RZ, RZ, UR30 ;  /* 0x0000001eff167e24 */ /* 0x000fce000f8e00ff */
[----:B------:R-:W-:Y:S01]  /*08a0*/  DFMA R24, R12, R20, R24 ;  /* 0x000000140c18722b */ /* 0x000fe20000000018 */
[----:B------:R-:W-:Y:S01]  /*08b0*/  @!P2 LEA R22, P3, R22, UR12, 0x3 ;  /* 0x0000000c1616ac11 */ /* 0x000fe2000f8618ff */
[----:B------:R-:W-:-:S06]  /*08c0*/  IMAD.U32 R20, RZ, RZ, UR11 ;  /* 0x0000000bff147e24 */ /* 0x000fcc000f8e00ff */
[----:B------:R-:W-:Y:S01]  /*08d0*/  DFMA R18, -R10, R24, R18 ;  /* 0x000000180a12722b */ /* 0x000fe20000000112 */
[----:B------:R-:W-:-:S06]  /*08e0*/  @!P2 LEA.HI.X R23, R15, UR13, R20, 0x3, P3 ;  /* 0x0000000d0f17ac11 */ /* 0x000fcc00098f1c14 */
[----:B------:R1:W-:Y:S04]  /*08f0*/  STG.E.64 desc[UR14][R16.64], R18 ;  /* 0x0000001210007986 */ /* 0x0003e8000c101b0e */
[----:B------:R-:W2:Y:S01]  /*0900*/  @!P2 LDG.E.64 R20, desc[UR14][R22.64] ;  /* 0x0000000e1614a981 */ /* 0x000ea2000c1e1b00 */
[----:B------:R-:W-:Y:S01]  /*0910*/  @!P2 IADD3 R24, P3, PT, R22, UR7, RZ ;  /* 0x000000071618ac10 */ /* 0x000fe2000ff7e0ff */
[----:B------:R-:W-:-:S03]  /*0920*/  UIADD3 UR5, UP0, UPT, UR18, -0x1, URZ ;  /* 0xffffffff12057890 */ /* 0x000fc6000ff1e0ff */
[----:B------:R-:W-:Y:S01]  /*0930*/  @!P2 IADD3.X R25, PT, PT, R23, UR23, RZ, P3, !PT ;  /* 0x000000171719ac10 */ /* 0x000fe20009ffe4ff */
[----:B------:R-:W-:Y:S02]  /*0940*/  UIADD3.X UR6, UPT, UPT, UR19, -0x1, URZ, UP0, !UPT ;  /* 0xffffffff13067890 */ /* 0x000fe400087fe4ff */
[----:B------:R-:W-:-:S04]  /*0950*/  ISETP.NE.U32.AND P0, PT, R0, UR5, PT ;  /* 0x0000000500007c0c */ /* 0x000fc8000bf05070 */
[----:B------:R-:W-:Y:S01]  /*0960*/  ISETP.NE.AND.EX P0, PT, RZ, UR6, PT, P0 ;  /* 0x00000006ff007c0c */ /* 0x000fe2000bf05300 */
[----:B------:R-:W-:Y:S01]  /*0970*/  BSSY.RECONVERGENT B0, `(.L_x_0) ;  /* 0x0000011000007945 */ /* 0x000fe20003800200 */
[----:B--2---:R-:W-:-:S07]  /*0980*/  @!P2 DMUL R20, R8, R20 ;  /* 0x000000140814a228 */ /* 0x004fce0000000000 */
[----:B------:R1:W-:Y:S04]  /*0990*/  @!P2 STG.E.64 desc[UR14][R24.64], R20 ;  /* 0x000000141800a986 */ /* 0x0003e8000c101b0e */
[----:B------:R-:W-:Y:S05]  /*09a0*/  @P0 BRA `(.L_x_1) ;  /* 0x0000000000340947 */ /* 0x000fea0003800000 */
[----:B------:R-:W-:Y:S02]  /*09b0*/  UIMAD UR5, UR4, UR18, URZ ;  /* 0x00000012040572a4 */ /* 0x000fe4000f8e02ff */
[----:B------:R-:W-:Y:S02]  /*09c0*/  UIMAD.WIDE.U32 UR6, UR18, UR24, UR18 ;  /* 0x00000018120672a5 */ /* 0x000fe4000f8e0012 */
[----:B------:R-:W-:Y:S02]  /*09d0*/  UIMAD UR5, UR19, UR24, UR5 ;  /* 0x00000018130572a4 */ /* 0x000fe4000f8e0205 */
[----:B------:R-:W-:Y:S02]  /*09e0*/  ULEA UR11, UP0, UR6, UR12, 0x3 ;  /* 0x0000000c060b7291 */ /* 0x000fe4000f8018ff */
[----:B------:R-:W-:-:S04]  /*09f0*/  UIADD3 UR5, UPT, UPT, UR7, UR5, URZ ;  /* 0x0000000507057290 */ /* 0x000fc8000fffe0ff */
[----:B------:R-:W-:Y:S01]  /*0a00*/  ULEA.HI.X UR5, UR6, UR13, UR5, 0x3, UP0 ;  /* 0x0000000d06057291 */ /* 0x000fe200080f1c05 */
[----:B-1----:R-:W-:-:S05]  /*0a10*/  IMAD.U32 R18, RZ, RZ, UR11 ;  /* 0x0000000bff127e24 */ /* 0x002fca000f8e00ff */
[----:B------:R-:W-:-:S05]  /*0a20*/  IMAD.U32 R19, RZ, RZ, UR5 ;  /* 0x00000005ff137e24 */ /* 0x000fca000f8e00ff */
[----:B------:R-:W2:Y:S04]  /*0a30*/  LDG.E.64 R20, desc[UR14][R18.64+-0x10] ;  /* 0xfffff00e12147981 */ /* 0x000ea8000c1e1b00 */
[----:B------:R-:W3:Y:S01]  /*0a40*/  LDG.E.64 R22, desc[UR14][R18.64+-0x18] ;  /* 0xffffe80e12167981 */ /* 0x000ee2000c1e1b00 */
[----:B--2---:R-:W-:-:S08]  /*0a50*/  DADD R20, R20, R20 ;  /* 0x0000000014147229 */ /* 0x004fd00000000014 */
[----:B---3--:R-:W-:-:S07]  /*0a60*/  DADD R20, R20, -R22 ;  /* 0x0000000014147229 */ /* 0x008fce0000000816 */
[----:B------:R2:W-:Y:S04]  /*0a70*/  STG.E.64 desc[UR14][R16.64], R20 ;  /* 0x0000001410007986 */ /* 0x0005e8000c101b0e */
.L_x_1:
[----:B0-----:R-:W-:Y:S05]  /*0a80*/  BSYNC.RECONVERGENT B0 ;  /* 0x0000000000007941 */ /* 0x001fea0003800200 */
.L_x_0:
[----:B------:R-:W-:-:S04]  /*0a90*/  UISETP.NE.U32.AND UP0, UPT, UR21, URZ, UPT ;  /* 0x000000ff1500728c */ /* 0x000fc8000bf05070 */
[----:B------:R-:W-:-:S09]  /*0aa0*/  UISETP.NE.AND.EX UP0, UPT, UR22, URZ, UPT, UP0 ;  /* 0x000000ff1600728c */ /* 0x000fd2000bf05300 */
[----:B------:R-:W-:Y:S05]  /*0ab0*/  BRA.U !UP0, `(.L_x_2) ;  /* 0x0000000108847547 */ /* 0x000fea000b800000 */
[----:B------:R-:W-:Y:S06]  /*0ac0*/  BAR.SYNC.DEFER_BLOCKING 0x0 ;  /* 0x0000000000007b1d */ /* 0x000fec0000010000 */
[----:B------:R-:W-:Y:S05]  /*0ad0*/  @P1 BRA `(.L_x_3) ;  /* 0x00000000005c1947 */ /* 0x000fea0003800000 */
[----:B-12---:R-:W0:Y:S01]  /*0ae0*/  S2R R17, SR_LANEID ;  /* 0x0000000000117919 */ /* 0x006e220000000000 */
[----:B------:R-:W-:Y:S01]  /*0af0*/  VOTEU.ANY UR5, UPT, PT ;  /* 0x0000000000057886 */ /* 0x000fe200038e0100 */
[----:B------:R-:W-:Y:S01]  /*0b00*/  IMAD.U32 R16, RZ, RZ, UR21 ;  /* 0x00000015ff107e24 */ /* 0x000fe2000f8e00ff */
[----:B------:R-:W-:Y:S08]  /*0b10*/  FLO.U32 R18, UR5 ;  /* 0x0000000500127d00 */ /* 0x000ff000080e0000 */
[----:B------:R-:W1:Y:S02]  /*0b20*/  POPC R15, UR5 ;  /* 0x00000005000f7d09 */ /* 0x000e640008000000 */
[----:B-1----:R-:W-:Y:S01]  /*0b30*/  IMAD R19, R15, UR10, RZ ;  /* 0x0000000a0f137c24 */ /* 0x002fe2000f8e02ff */
[----:B0-----:R-:W-:Y:S01]  /*0b40*/  ISETP.EQ.U32.AND P0, PT, R18, R17, PT ;  /* 0x000000111200720c */ /* 0x001fe20003f02070 */
[----:B------:R-:W-:-:S12]  /*0b50*/  IMAD.U32 R17, RZ, RZ, UR22 ;  /* 0x00000016ff117e24 */ /* 0x000fd8000f8e00ff */
[----:B------:R-:W-:Y:S06]  /*0b60*/  @P0 MEMBAR.ALL.GPU ;  /* 0x0000000000000992 */ /* 0x000fec000000a000 */
[----:B------:R-:W-:-:S00]  /*0b70*/  @P0 ERRBAR ;  /* 0x00000000000009ab */ /* 0x000fc00000000000 */
[----:B------:R-:W-:Y:S06]  /*0b80*/  @P0 CGAERRBAR ;  /* 0x00000000000005ab */ /* 0x000fec0000000000 */
[----:B------:R-:W2:Y:S01]  /*0b90*/  @P0 ATOM.E.ADD.STRONG.GPU PT, R19, desc[UR14][R16.64+0x4], R19 ;  /* 0x800004131013098a */ /* 0x000ea200081ef10e */
[----:B------:R-:W0:Y:S02]  /*0ba0*/  S2R R20, SR_LTMASK ;  /* 0x0000000000147919 */ /* 0x000e240000003900 */
[----:B0-----:R-:W-:-:S06]  /*0bb0*/  LOP3.LUT R20, R20, UR5, RZ, 0xc0, !PT ;  /* 0x0000000514147c12 */ /* 0x001fcc000f8ec0ff */
[----:B------:R-:W0:Y:S01]  /*0bc0*/  POPC R20, R20 ;  /* 0x0000001400147309 */ /* 0x000e220000000000 */
[----:B--2---:R-:W0:Y:S02]  /*0bd0*/  SHFL.IDX PT, R15, R19, R18, 0x1f ;  /* 0x00001f12130f7589 */ /* 0x004e2400000e0000 */
[----:B0-----:R-:W-:-:S07]  /*0be0*/  IMAD R15, R20, UR10, R15 ;  /* 0x0000000a140f7c24 */ /* 0x001fce000f8e020f */
.L_x_4:
[----:B------:R-:W2:Y:S04]  /*0bf0*/  LD.E.STRONG.GPU R18, desc[UR14][R16.64+0x4] ;  /* 0x0000040e10127980 */ /* 0x000ea8000c10f900 */
[----:B--2---:R-:W-:Y:S01]  /*0c00*/  CCTL.IVALL ;  /* 0x00000000ff00798f */ /* 0x004fe20002000000 */
[----:B------:R-:W-:Y:S05]  /*0c10*/  YIELD ;  /* 0x0000000000007946 */ /* 0x000fea0003800000 */
[----:B------:R-:W-:-:S04]  /*0c20*/  LOP3.LUT R18, R18, R15, RZ, 0x3c, !PT ;  /* 0x0000000f12127212 */ /* 0x000fc800078e3cff */
[----:B------:R-:W-:-:S13]  /*0c30*/  ISETP.GT.AND P0, PT, R18, -0x1, PT ;  /* 0xffffffff1200780c */ /* 0x000fda0003f04270 */
[----:B------:R-:W-:Y:S05]  /*0c40*/  @P0 BRA `(.L_x_4) ;  /* 0xfffffffc00e80947 */ /* 0x000fea000383ffff */
.L_x_3:
[----:B------:R-:W-:Y:S05]  /*0c50*/  WARPSYNC.ALL ;  /* 0x0000000000007948 */ /* 0x000fea0003800000 */
[----:B------:R-:W-:Y:S01]  /*0c60*/  BAR.SYNC.DEFER_BLOCKING 0x0 ;  /* 0x0000000000007b1d */ /* 0x000fe20000010000 */
[----:B------:R-:W-:-:S04]  /*0c70*/  UIADD3 UR24, UP0, UPT, UR24, 0x1, URZ ;  /* 0x0000000118187890 */ /* 0x000fc8000ff1e0ff */
[----:B------:R-:W-:Y:S02]  /*0c80*/  UIADD3.X UR4, UPT, UPT, URZ, UR4, URZ, UP0, !UPT ;  /* 0x00000004ff047290 */ /* 0x000fe400087fe4ff */
[----:B------:R-:W-:-:S04]  /*0c90*/  UISETP.NE.U32.AND UP0, UPT, UR24, UR16, UPT ;  /* 0x000000101800728c */ /* 0x000fc8000bf05070 */
[----:B------:R-:W-:-:S09]  /*0ca0*/  UISETP.NE.AND.EX UP0, UPT, UR4, UR17, UPT, UP0 ;  /* 0x000000110400728c */ /* 0x000fd2000bf05300 */
[----:B------:R-:W-:Y:S05]  /*0cb0*/  BRA.U UP0, `(.L_x_5) ;  /* 0xfffffff500c87547 */ /* 0x000fea000b83ffff */
[----:B------:R-:W-:Y:S05]  /*0cc0*/  EXIT ;  /* 0x000000000000794d */ /* 0x000fea0003800000 */
.L_x_2:
[----:B-12---:R-:W-:Y:S05]  /*0cd0*/  BPT.TRAP 0x1 ;  /* 0x000000040000795c */ /* 0x006fea0000300000 */
.L_x_6:
[----:B------:R-:W-:-:S00]  /*0ce0*/  BRA `(.L_x_6) ;  /* 0xfffffffc00fc7947 */ /* 0x000fc0000383ffff */
[----:B------:R-:W-:-:S00]  /*0cf0*/  NOP ;  /* 0x0000000000007918 */ /* 0x000fc00000000000 */
        /* <DEDUP_REMOVED lines=8> */
.L_x_7:


//--------------------- .nv.shared._Z8grschemePdS_P9BS_DiffEq --------------------------
	.section	.nv.shared._Z8grschemePdS_P9BS_DiffEq,"aw",@nobits
	.sectionflags	@""
	.align	16
	.zero		1024


//--------------------- .nv.shared.reserved.0     --------------------------
	.section	.nv.shared.reserved.0,"aw",@nobits
	.weak		__nv_reservedSMEM_offset_0_alias
	.size		__nv_reservedSMEM_offset_0_alias, 0, 64
	.other		__nv_reservedSMEM_offset_0_alias,@"STO_CUDA_RESERVED_SHARED STV_DEFAULT"
__nv_reservedSMEM_offset_0_alias:
	.zero		0
	.zero		64


//--------------------- .nv.constant0._Z8grschemePdS_P9BS_DiffEq --------------------------
	.section	.nv.constant0._Z8grschemePdS_P9BS_DiffEq,"a",@progbits
	.sectionflags	@""
	.align	4
.nv.constant0._Z8grschemePdS_P9BS_DiffEq:
	.zero		920


//--------------------- SYMBOLS --------------------------

	.type		.nv.reservedSmem.offset0,@object
	.size		.nv.reservedSmem.offset0,0x4
	.type		.nv.reservedSmem.cap,@object
	.size		.nv.reservedSmem.cap,0x4
